	.headerflags	@"EF_CUDA_TEXMODE_UNIFIED EF_CUDA_64BIT_ADDRESS EF_CUDA_SM89 EF_CUDA_VIRTUAL_SM(EF_CUDA_SM89)"
	.elftype	@"ET_EXEC"


//--------------------- .nv.info                  --------------------------
	.section	.nv.info,"",@"SHT_CUDA_INFO"
	.align	4


	//----- nvinfo : EIATTR_REGCOUNT
	.align		4
        /*0000*/ 	.byte	0x04, 0x2f
        /*0002*/ 	.short	(.L_1 - .L_0)
	.align		4
.L_0:
        /*0004*/ 	.word	index@(add_kernel)
        /*0008*/ 	.word	0x0000001a


	//----- nvinfo : EIATTR_MIN_STACK_SIZE
	.align		4
.L_1:
        /*000c*/ 	.byte	0x04, 0x12
        /*000e*/ 	.short	(.L_3 - .L_2)
	.align		4
.L_2:
        /*0010*/ 	.word	index@(add_kernel)
        /*0014*/ 	.word	0x00000000


	//----- nvinfo : EIATTR_FRAME_SIZE
	.align		4
.L_3:
        /*0018*/ 	.byte	0x04, 0x11
        /*001a*/ 	.short	(.L_5 - .L_4)
	.align		4
.L_4:
        /*001c*/ 	.word	index@(add_kernel)
        /*0020*/ 	.word	0x00000000


	//----- nvinfo : EIATTR_MIN_STACK_SIZE
	.align		4
.L_5:
        /*0024*/ 	.byte	0x04, 0x12
        /*0026*/ 	.short	(.L_7 - .L_6)
	.align		4
.L_6:
        /*0028*/ 	.word	index@(add_kernel)
        /*002c*/ 	.word	0x00000000
.L_7:


//--------------------- .nv.info.add_kernel       --------------------------
	.section	.nv.info.add_kernel,"",@"SHT_CUDA_INFO"
	.sectionflags	@""
	.align	4


	//----- nvinfo : EIATTR_CUDA_API_VERSION
	.align		4
        /*0000*/ 	.byte	0x04, 0x37
        /*0002*/ 	.short	(.L_9 - .L_8)
.L_8:
        /*0004*/ 	.word	0x0000007c


	//----- nvinfo : EIATTR_PARAM_CBANK
	.align		4
.L_9:
        /*0008*/ 	.byte	0x04, 0x0a
        /*000a*/ 	.short	(.L_11 - .L_10)
	.align		4
.L_10:
        /*000c*/ 	.word	index@(.nv.constant0.add_kernel)
        /*0010*/ 	.short	0x0160
        /*0012*/ 	.short	0x0028


	//----- nvinfo : EIATTR_CBANK_PARAM_SIZE
	.align		4
.L_11:
        /*0014*/ 	.byte	0x03, 0x19
        /*0016*/ 	.short	0x0028


	//----- nvinfo : EIATTR_KPARAM_INFO
	.align		4
        /*0018*/ 	.byte	0x04, 0x17
        /*001a*/ 	.short	(.L_13 - .L_12)
.L_12:
        /*001c*/ 	.word	0x00000000
        /*0020*/ 	.short	0x0004
        /*0022*/ 	.short	0x0020
        /*0024*/ 	.byte	0x00, 0xf4, 0x21, 0x00


	//----- nvinfo : EIATTR_KPARAM_INFO
	.align		4
.L_13:
        /*0028*/ 	.byte	0x04, 0x17
        /*002a*/ 	.short	(.L_15 - .L_14)
.L_14:
        /*002c*/ 	.word	0x00000000
        /*0030*/ 	.short	0x0003
        /*0032*/ 	.short	0x0018
        /*0034*/ 	.byte	0x00, 0xf0, 0x11, 0x00


	//----- nvinfo : EIATTR_KPARAM_INFO
	.align		4
.L_15:
        /*0038*/ 	.byte	0x04, 0x17
        /*003a*/ 	.short	(.L_17 - .L_16)
.L_16:
        /*003c*/ 	.word	0x00000000
        /*0040*/ 	.short	0x0002
        /*0042*/ 	.short	0x0010
        /*0044*/ 	.byte	0x00, 0xf4, 0x21, 0x00


	//----- nvinfo : EIATTR_KPARAM_INFO
	.align		4
.L_17:
        /*0048*/ 	.byte	0x04, 0x17
        /*004a*/ 	.short	(.L_19 - .L_18)
.L_18:
        /*004c*/ 	.word	0x00000000
        /*0050*/ 	.short	0x0001
        /*0052*/ 	.short	0x0008
        /*0054*/ 	.byte	0x00, 0xf4, 0x21, 0x00


	//----- nvinfo : EIATTR_KPARAM_INFO
	.align		4
.L_19:
        /*0058*/ 	.byte	0x04, 0x17
        /*005a*/ 	.short	(.L_21 - .L_20)
.L_20:
        /*005c*/ 	.word	0x00000000
        /*0060*/ 	.short	0x0000
        /*0062*/ 	.short	0x0000
        /*0064*/ 	.byte	0x00, 0xf4, 0x21, 0x00


	//----- nvinfo : EIATTR_MAXREG_COUNT
	.align		4
.L_21:
        /*0068*/ 	.byte	0x03, 0x1b
        /*006a*/ 	.short	0x00ff


	//----- nvinfo : EIATTR_EXIT_INSTR_OFFSETS
	.align		4
        /*006c*/ 	.byte	0x04, 0x1c
        /*006e*/ 	.short	(.L_23 - .L_22)


	//   ....[0]....
.L_22:
        /*0070*/ 	.word	0x00000230


	//   ....[1]....
        /*0074*/ 	.word	0x00000250


	//----- nvinfo : EIATTR_REQNTID
	.align		4
.L_23:
        /*0078*/ 	.byte	0x04, 0x10
        /*007a*/ 	.short	(.L_25 - .L_24)
.L_24:
        /*007c*/ 	.word	0x00000080
        /*0080*/ 	.word	0x00000001
        /*0084*/ 	.word	0x00000001
.L_25:


//--------------------- .nv.callgraph             --------------------------
	.section	.nv.callgraph,"",@"SHT_CUDA_CALLGRAPH"
	.align	4
	.sectionentsize	8
	.align		4
        /*0000*/ 	.word	0x00000000
	.align		4
        /*0004*/ 	.word	0xffffffff
	.align		4
        /*0008*/ 	.word	0x00000000
	.align		4
        /*000c*/ 	.word	0xfffffffe
	.align		4
        /*0010*/ 	.word	0x00000000
	.align		4
        /*0014*/ 	.word	0xfffffffd
	.align		4
        /*0018*/ 	.word	0x00000000
	.align		4
        /*001c*/ 	.word	0xfffffffc


//--------------------- .nv.rel.action            --------------------------
	.section	.nv.rel.action,"",@"SHT_CUDA_RELOCINFO"
	.align	8
	.sectionentsize	8
        /*0000*/ 	.byte	0x73, 0x00, 0x00, 0x00, 0x00, 0x00, 0x00, 0x00, 0x00, 0x00, 0x00, 0x11, 0x25, 0x00, 0x05, 0x36


//--------------------- .nv.constant0.add_kernel  --------------------------
	.section	.nv.constant0.add_kernel,"a",@progbits
	.sectionflags	@""
	.align	4
.nv.constant0.add_kernel:
	.zero		392


//--------------------- .text.add_kernel          --------------------------
	.section	.text.add_kernel,"ax",@progbits
	.sectioninfo	@"SHI_REGISTERS=26"
	.align	128
        .global         add_kernel
        .type           add_kernel,@function
        .size           add_kernel,(.L_x_1 - add_kernel)
        .other          add_kernel,@"STO_CUDA_ENTRY STV_DEFAULT"
add_kernel:
.text.add_kernel:
[----:B------:R-:W-:Y:S02]  /*0000*/  MOV R1, c[0x0][0x28] ;  /* 0x00000a0000017a02 */ /* 0x000fe40000000f00 */
[----:B------:R-:W0:Y:S01]  /*0010*/  S2R R0, SR_TID.X ;  /* 0x0000000000007919 */ /* 0x000e220000002100 */
[----:B------:R-:W-:Y:S01]  /*0020*/  MOV R15, 0x4 ;  /* 0x00000004000f7802 */ /* 0x000fe20000000f00 */
[----:B------:R-:W-:Y:S01]  /*0030*/  CS2R R16, SRZ ;  /* 0x0000000000107805 */ /* 0x000fe2000001ff00 */
[----:B------:R-:W-:Y:S01]  /*0040*/  CS2R R18, SRZ ;  /* 0x0000000000127805 */ /* 0x000fe2000001ff00 */
[----:B------:R-:W1:Y:S01]  /*0050*/  S2R R3, SR_CTAID.X ;  /* 0x0000000000037919 */ /* 0x000e620000002500 */
[----:B------:R-:W-:Y:S01]  /*0060*/  CS2R R20, SRZ ;  /* 0x0000000000147805 */ /* 0x000fe2000001ff00 */
[----:B------:R-:W-:Y:S01]  /*0070*/  CS2R R22, SRZ ;  /* 0x0000000000167805 */ /* 0x000fe2000001ff00 */
[----:B------:R-:W-:Y:S01]  /*0080*/  ULDC.64 UR4, c[0x0][0x118] ;  /* 0x0000460000047ab9 */ /* 0x000fe20000000a00 */
[----:B------:R-:W-:Y:S01]  /*0090*/  CS2R R4, SRZ ;  /* 0x0000000000047805 */ /* 0x000fe2000001ff00 */
[----:B------:R-:W-:Y:S01]  /*00a0*/  CS2R R6, SRZ ;  /* 0x0000000000067805 */ /* 0x000fe2000001ff00 */
[----:B0-----:R-:W-:-:S04]  /*00b0*/  SHF.L.U32 R0, R0, 0x2, RZ ;  /* 0x0000000200007819 */ /* 0x001fc800000006ff */
[----:B------:R-:W-:-:S04]  /*00c0*/  LOP3.LUT R0, R0, 0x1fc, RZ, 0xc0, !PT ;  /* 0x000001fc00007812 */ /* 0x000fc800078ec0ff */
[----:B-1----:R-:W-:-:S04]  /*00d0*/  LEA R0, R3, R0, 0xa ;  /* 0x0000000003007211 */ /* 0x002fc800078e50ff */
[C---:B------:R-:W-:Y:S01]  /*00e0*/  ISETP.GE.AND P0, PT, R0.reuse, c[0x0][0x178], PT ;  /* 0x00005e0000007a0c */ /* 0x040fe20003f06270 */
[C---:B------:R-:W-:Y:S01]  /*00f0*/  IMAD.WIDE R12, R0.reuse, R15, c[0x0][0x168] ;  /* 0x00005a00000c7625 */ /* 0x040fe200078e020f */
[----:B------:R-:W-:-:S04]  /*0100*/  IADD3 R2, R0, 0x200, RZ ;  /* 0x0000020000027810 */ /* 0x000fc80007ffe0ff */
[----:B------:R-:W-:Y:S01]  /*0110*/  ISETP.GE.AND P1, PT, R2, c[0x0][0x178], PT ;  /* 0x00005e0002007a0c */ /* 0x000fe20003f26270 */
[----:B------:R-:W-:Y:S01]  /*0120*/  IMAD.WIDE R2, R0, R15, c[0x0][0x160] ;  /* 0x0000580000027625 */ /* 0x000fe200078e020f */
[----:B------:R-:W-:Y:S01]  /*0130*/  CS2R R8, SRZ ;  /* 0x0000000000087805 */ /* 0x000fe2000001ff00 */
[----:B------:R-:W-:-:S04]  /*0140*/  CS2R R10, SRZ ;  /* 0x00000000000a7805 */ /* 0x000fc8000001ff00 */
[----:B------:R-:W2:Y:S04]  /*0150*/  @!P0 LDG.E.128 R16, [R2.64] ;  /* 0x0000000402108981 */ /* 0x000ea8000c1e1d00 */
[----:B------:R-:W2:Y:S04]  /*0160*/  @!P0 LDG.E.128 R20, [R12.64] ;  /* 0x000000040c148981 */ /* 0x000ea8000c1e1d00 */
[----:B------:R-:W3:Y:S04]  /*0170*/  @!P1 LDG.E.128 R4, [R2.64+0x800] ;  /* 0x0008000402049981 */ /* 0x000ee8000c1e1d00 */
[----:B------:R-:W3:Y:S01]  /*0180*/  @!P1 LDG.E.128 R8, [R12.64+0x800] ;  /* 0x000800040c089981 */ /* 0x000ee2000c1e1d00 */
[----:B------:R-:W-:Y:S01]  /*0190*/  IMAD.WIDE R14, R0, R15, c[0x0][0x170] ;  /* 0x00005c00000e7625 */ /* 0x000fe200078e020f */
[----:B--2---:R-:W-:Y:S01]  /*01a0*/  FADD R16, R20, R16 ;  /* 0x0000001014107221 */ /* 0x004fe20000000000 */
[----:B------:R-:W-:Y:S01]  /*01b0*/  FADD R17, R21, R17 ;  /* 0x0000001115117221 */ /* 0x000fe20000000000 */
[----:B------:R-:W-:Y:S01]  /*01c0*/  FADD R18, R22, R18 ;  /* 0x0000001216127221 */ /* 0x000fe20000000000 */
[----:B------:R-:W-:-:S05]  /*01d0*/  FADD R19, R23, R19 ;  /* 0x0000001317137221 */ /* 0x000fca0000000000 */
[----:B------:R0:W-:Y:S01]  /*01e0*/  @!P0 STG.E.128 [R14.64], R16 ;  /* 0x000000100e008986 */ /* 0x0001e2000c101d04 */
[----:B---3--:R-:W-:Y:S01]  /*01f0*/  FADD R4, R8, R4 ;  /* 0x0000000408047221 */ /* 0x008fe20000000000 */
[----:B------:R-:W-:Y:S01]  /*0200*/  FADD R5, R9, R5 ;  /* 0x0000000509057221 */ /* 0x000fe20000000000 */
[----:B------:R-:W-:Y:S01]  /*0210*/  FADD R6, R10, R6 ;  /* 0x000000060a067221 */ /* 0x000fe20000000000 */
[----:B------:R-:W-:Y:S01]  /*0220*/  FADD R7, R11, R7 ;  /* 0x000000070b077221 */ /* 0x000fe20000000000 */
[----:B------:R-:W-:Y:S06]  /*0230*/  @P1 EXIT ;  /* 0x000000000000194d */ /* 0x000fec0003800000 */
[----:B------:R-:W-:Y:S01]  /*0240*/  STG.E.128 [R14.64+0x800], R4 ;  /* 0x000800040e007986 */ /* 0x000fe2000c101d04 */
[----:B------:R-:W-:Y:S05]  /*0250*/  EXIT ;  /* 0x000000000000794d */ /* 0x000fea0003800000 */
.L_x_0:
[----:B------:R-:W-:-:S00]  /*0260*/  BRA `(.L_x_0) ;  /* 0xfffffff000007947 */ /* 0x000fc0000383ffff */
[----:B------:R-:W-:-:S00]  /*0270*/  NOP ;  /* 0x0000000000007918 */ /* 0x000fc00000000000 */
        /* <DEDUP_REMOVED lines=8> */
.L_x_1:
